	.headerflags	@"EF_CUDA_TEXMODE_UNIFIED EF_CUDA_64BIT_ADDRESS EF_CUDA_ACCELERATORS EF_CUDA_SM90 EF_CUDA_VIRTUAL_SM(EF_CUDA_SM90)"
	.elftype	@"ET_EXEC"


//--------------------- .nv.info                  --------------------------
	.section	.nv.info,"",@"SHT_CUDA_INFO"
	.align	4


	//----- nvinfo : EIATTR_REGCOUNT
	.align		4
        /*0000*/ 	.byte	0x04, 0x2f
        /*0002*/ 	.short	(.L_3 - .L_2)
	.align		4
.L_2:
        /*0004*/ 	.word	index@(triton_poi_fused__native_batch_norm_legit_no_training_add_convolution_hardtanh_mul_5)
        /*0008*/ 	.word	0x0000001c


	//----- nvinfo : EIATTR_MIN_STACK_SIZE
	.align		4
.L_3:
        /*000c*/ 	.byte	0x04, 0x12
        /*000e*/ 	.short	(.L_5 - .L_4)
	.align		4
.L_4:
        /*0010*/ 	.word	index@(triton_poi_fused__native_batch_norm_legit_no_training_add_convolution_hardtanh_mul_5)
        /*0014*/ 	.word	0x00000000


	//----- nvinfo : EIATTR_FRAME_SIZE
	.align		4
.L_5:
        /*0018*/ 	.byte	0x04, 0x11
        /*001a*/ 	.short	(.L_7 - .L_6)
	.align		4
.L_6:
        /*001c*/ 	.word	index@(triton_poi_fused__native_batch_norm_legit_no_training_add_convolution_hardtanh_mul_5)
        /*0020*/ 	.word	0x00000000


	//----- nvinfo : EIATTR_MIN_STACK_SIZE
	.align		4
.L_7:
        /*0024*/ 	.byte	0x04, 0x12
        /*0026*/ 	.short	(.L_9 - .L_8)
	.align		4
.L_8:
        /*0028*/ 	.word	index@(triton_poi_fused__native_batch_norm_legit_no_training_add_convolution_hardtanh_mul_5)
        /*002c*/ 	.word	0x00000000
.L_9:


//--------------------- .nv.info.triton_poi_fused__native_batch_norm_legit_no_training_add_convolution_hardtanh_mul_5 --------------------------
	.section	.nv.info.triton_poi_fused__native_batch_norm_legit_no_training_add_convolution_hardtanh_mul_5,"",@"SHT_CUDA_INFO"
	.sectionflags	@""
	.align	4


	//----- nvinfo : EIATTR_CUDA_API_VERSION
	.align		4
        /*0000*/ 	.byte	0x04, 0x37
        /*0002*/ 	.short	(.L_11 - .L_10)
.L_10:
        /*0004*/ 	.word	0x0000007c


	//----- nvinfo : EIATTR_KPARAM_INFO
	.align		4
.L_11:
        /*0008*/ 	.byte	0x04, 0x17
        /*000a*/ 	.short	(.L_13 - .L_12)
.L_12:
        /*000c*/ 	.word	0x00000000
        /*0010*/ 	.short	0x0008
        /*0012*/ 	.short	0x0040
        /*0014*/ 	.byte	0x00, 0xf0, 0x11, 0x00


	//----- nvinfo : EIATTR_KPARAM_INFO
	.align		4
.L_13:
        /*0018*/ 	.byte	0x04, 0x17
        /*001a*/ 	.short	(.L_15 - .L_14)
.L_14:
        /*001c*/ 	.word	0x00000000
        /*0020*/ 	.short	0x0007
        /*0022*/ 	.short	0x0038
        /*0024*/ 	.byte	0x00, 0xf4, 0x21, 0x00


	//----- nvinfo : EIATTR_KPARAM_INFO
	.align		4
.L_15:
        /*0028*/ 	.byte	0x04, 0x17
        /*002a*/ 	.short	(.L_17 - .L_16)
.L_16:
        /*002c*/ 	.word	0x00000000
        /*0030*/ 	.short	0x0006
        /*0032*/ 	.short	0x0030
        /*0034*/ 	.byte	0x00, 0xf4, 0x21, 0x00


	//----- nvinfo : EIATTR_KPARAM_INFO
	.align		4
.L_17:
        /*0038*/ 	.byte	0x04, 0x17
        /*003a*/ 	.short	(.L_19 - .L_18)
.L_18:
        /*003c*/ 	.word	0x00000000
        /*0040*/ 	.short	0x0005
        /*0042*/ 	.short	0x0028
        /*0044*/ 	.byte	0x00, 0xf4, 0x21, 0x00


	//----- nvinfo : EIATTR_KPARAM_INFO
	.align		4
.L_19:
        /*0048*/ 	.byte	0x04, 0x17
        /*004a*/ 	.short	(.L_21 - .L_20)
.L_20:
        /*004c*/ 	.word	0x00000000
        /*0050*/ 	.short	0x0004
        /*0052*/ 	.short	0x0020
        /*0054*/ 	.byte	0x00, 0xf4, 0x21, 0x00


	//----- nvinfo : EIATTR_KPARAM_INFO
	.align		4
.L_21:
        /*0058*/ 	.byte	0x04, 0x17
        /*005a*/ 	.short	(.L_23 - .L_22)
.L_22:
        /*005c*/ 	.word	0x00000000
        /*0060*/ 	.short	0x0003
        /*0062*/ 	.short	0x0018
        /*0064*/ 	.byte	0x00, 0xf4, 0x21, 0x00


	//----- nvinfo : EIATTR_KPARAM_INFO
	.align		4
.L_23:
        /*0068*/ 	.byte	0x04, 0x17
        /*006a*/ 	.short	(.L_25 - .L_24)
.L_24:
        /*006c*/ 	.word	0x00000000
        /*0070*/ 	.short	0x0002
        /*0072*/ 	.short	0x0010
        /*0074*/ 	.byte	0x00, 0xf4, 0x21, 0x00


	//----- nvinfo : EIATTR_KPARAM_INFO
	.align		4
.L_25:
        /*0078*/ 	.byte	0x04, 0x17
        /*007a*/ 	.short	(.L_27 - .L_26)
.L_26:
        /*007c*/ 	.word	0x00000000
        /*0080*/ 	.short	0x0001
        /*0082*/ 	.short	0x0008
        /*0084*/ 	.byte	0x00, 0xf4, 0x21, 0x00


	//----- nvinfo : EIATTR_KPARAM_INFO
	.align		4
.L_27:
        /*0088*/ 	.byte	0x04, 0x17
        /*008a*/ 	.short	(.L_29 - .L_28)
.L_28:
        /*008c*/ 	.word	0x00000000
        /*0090*/ 	.short	0x0000
        /*0092*/ 	.short	0x0000
        /*0094*/ 	.byte	0x00, 0xf4, 0x21, 0x00


	//----- nvinfo : EIATTR_SPARSE_MMA_MASK
	.align		4
.L_29:
        /*0098*/ 	.byte	0x03, 0x50
        /*009a*/ 	.short	0x0000


	//----- nvinfo : EIATTR_MAXREG_COUNT
	.align		4
        /*009c*/ 	.byte	0x03, 0x1b
        /*009e*/ 	.short	0x00ff


	//----- nvinfo : EIATTR_EXIT_INSTR_OFFSETS
	.align		4
        /*00a0*/ 	.byte	0x04, 0x1c
        /*00a2*/ 	.short	(.L_31 - .L_30)


	//   ....[0]....
.L_30:
        /*00a4*/ 	.word	0x000007c0


	//   ....[1]....
        /*00a8*/ 	.word	0x000007e0


	//----- nvinfo : EIATTR_REQNTID
	.align		4
.L_31:
        /*00ac*/ 	.byte	0x04, 0x10
        /*00ae*/ 	.short	(.L_33 - .L_32)
.L_32:
        /*00b0*/ 	.word	0x00000080
        /*00b4*/ 	.word	0x00000001
        /*00b8*/ 	.word	0x00000001


	//----- nvinfo : EIATTR_CBANK_PARAM_SIZE
	.align		4
.L_33:
        /*00bc*/ 	.byte	0x03, 0x19
        /*00be*/ 	.short	0x0044


	//----- nvinfo : EIATTR_PARAM_CBANK
	.align		4
        /*00c0*/ 	.byte	0x04, 0x0a
        /*00c2*/ 	.short	(.L_35 - .L_34)
	.align		4
.L_34:
        /*00c4*/ 	.word	index@(.nv.constant0.triton_poi_fused__native_batch_norm_legit_no_training_add_convolution_hardtanh_mul_5)
        /*00c8*/ 	.short	0x0210
        /*00ca*/ 	.short	0x0044


	//----- nvinfo : EIATTR_SW_WAR
	.align		4
.L_35:
        /*00cc*/ 	.byte	0x04, 0x36
        /*00ce*/ 	.short	(.L_37 - .L_36)
.L_36:
        /*00d0*/ 	.word	0x00000008
.L_37:


//--------------------- .nv.callgraph             --------------------------
	.section	.nv.callgraph,"",@"SHT_CUDA_CALLGRAPH"
	.align	4
	.sectionentsize	8
	.align		4
        /*0000*/ 	.word	0x00000000
	.align		4
        /*0004*/ 	.word	0xffffffff
	.align		4
        /*0008*/ 	.word	0x00000000
	.align		4
        /*000c*/ 	.word	0xfffffffe
	.align		4
        /*0010*/ 	.word	0x00000000
	.align		4
        /*0014*/ 	.word	0xfffffffd
	.align		4
        /*0018*/ 	.word	0x00000000
	.align		4
        /*001c*/ 	.word	0xfffffffc


//--------------------- .nv.constant4             --------------------------
	.section	.nv.constant4,"a",@progbits
	.align	8
	.align		8
.nv.constant4:
        /*0000*/ 	.dword	_$_str
	.align		8
        /*0008*/ 	.dword	_$_str_$_2


//--------------------- .text.triton_poi_fused__native_batch_norm_legit_no_training_add_convolution_hardtanh_mul_5 --------------------------
	.section	.text.triton_poi_fused__native_batch_norm_legit_no_training_add_convolution_hardtanh_mul_5,"ax",@progbits
	.align	128
        .global         triton_poi_fused__native_batch_norm_legit_no_training_add_convolution_hardtanh_mul_5
        .type           triton_poi_fused__native_batch_norm_legit_no_training_add_convolution_hardtanh_mul_5,@function
        .size           triton_poi_fused__native_batch_norm_legit_no_training_add_convolution_hardtanh_mul_5,(.L_x_1 - triton_poi_fused__native_batch_norm_legit_no_training_add_convolution_hardtanh_mul_5)
        .other          triton_poi_fused__native_batch_norm_legit_no_training_add_convolution_hardtanh_mul_5,@"STO_CUDA_ENTRY STV_DEFAULT"
triton_poi_fused__native_batch_norm_legit_no_training_add_convolution_hardtanh_mul_5:
.text.triton_poi_fused__native_batch_norm_legit_no_training_add_convolution_hardtanh_mul_5:
[----:B------:R-:W0:Y:S01]  /*0000*/  LDC R1, c[0x0][0x28] ;  /* 0x00000a00ff017b82 */ /* 0x000e220000000800 */
[----:B------:R-:W1:Y:S07]  /*0010*/  S2R R0, SR_TID.X ;  /* 0x0000000000007919 */ /* 0x000e6e0000002100 */
[----:B------:R-:W2:Y:S01]  /*0020*/  LDC.64 R2, c[0x0][0x228] ;  /* 0x00008a00ff027b82 */ /* 0x000ea20000000a00 */
[----:B------:R-:W-:Y:S01]  /*0030*/  CS2R R14, SRZ ;  /* 0x00000000000e7805 */ /* 0x000fe2000001ff00 */
[----:B------:R-:W-:Y:S01]  /*0040*/  ULDC.64 UR4, c[0x0][0x208] ;  /* 0x0000820000047ab9 */ /* 0x000fe20000000a00 */
[----:B------:R-:W3:Y:S05]  /*0050*/  S2R R21, SR_CTAID.X ;  /* 0x0000000000157919 */ /* 0x000eea0000002500 */
[----:B------:R-:W4:Y:S01]  /*0060*/  LDC.64 R24, c[0x0][0x238] ;  /* 0x00008e00ff187b82 */ /* 0x000f220000000a00 */
[----:B------:R-:W-:-:S07]  /*0070*/  CS2R R16, SRZ ;  /* 0x0000000000107805 */ /* 0x000fce000001ff00 */
[----:B------:R-:W5:Y:S08]  /*0080*/  LDC.64 R18, c[0x0][0x210] ;  /* 0x00008400ff127b82 */ /* 0x000f700000000a00 */
[----:B------:R-:W5:Y:S01]  /*0090*/  LDC.64 R10, c[0x0][0x220] ;  /* 0x00008800ff0a7b82 */ /* 0x000f620000000a00 */
[----:B-1----:R-:W-:-:S07]  /*00a0*/  SHF.L.U32 R0, R0, 0x1, RZ ;  /* 0x0000000100007819 */ /* 0x002fce00000006ff */
[----:B------:R-:W1:Y:S01]  /*00b0*/  LDC.64 R12, c[0x0][0x230] ;  /* 0x00008c00ff0c7b82 */ /* 0x000e620000000a00 */
[----:B---3--:R-:W-:Y:S02]  /*00c0*/  SHF.R.S32.HI R4, RZ, 0x17, R21 ;  /* 0x00000017ff047819 */ /* 0x008fe40000011415 */
[----:B------:R-:W-:Y:S02]  /*00d0*/  LOP3.LUT R0, R0, 0xfe, RZ, 0xc0, !PT ;  /* 0x000000fe00007812 */ /* 0x000fe400078ec0ff */
[----:B------:R-:W-:-:S03]  /*00e0*/  SGXT R4, R4, 0x1 ;  /* 0x000000010404781a */ /* 0x000fc60000000200 */
[----:B------:R-:W3:Y:S01]  /*00f0*/  LDC.64 R8, c[0x0][0x240] ;  /* 0x00009000ff087b82 */ /* 0x000ee20000000a00 */
[----:B------:R-:W-:-:S04]  /*0100*/  LEA R21, R21, R0, 0x8 ;  /* 0x0000000015157211 */ /* 0x000fc800078e40ff */
[----:B------:R-:W-:Y:S02]  /*0110*/  LEA.HI R4, R4, R21, RZ, 0x4 ;  /* 0x0000001504047211 */ /* 0x000fe400078f20ff */
[----:B------:R-:W-:Y:S01]  /*0120*/  ISETP.GE.AND P0, PT, R21, 0x100, PT ;  /* 0x000001001500780c */ /* 0x000fe20003f06270 */
[----:B------:R-:W3:Y:S01]  /*0130*/  LDC.64 R6, c[0x0][0x248] ;  /* 0x00009200ff067b82 */ /* 0x000ee20000000a00 */
[----:B------:R-:W-:-:S04]  /*0140*/  SHF.R.S32.HI R23, RZ, 0x4, R4 ;  /* 0x00000004ff177819 */ /* 0x000fc80000011404 */
[C---:B------:R-:W-:Y:S01]  /*0150*/  LEA.HI R0, R23.reuse, R23, RZ, 0x2 ;  /* 0x0000001717007211 */ /* 0x040fe200078f10ff */
[----:B--2---:R-:W-:-:S03]  /*0160*/  IMAD.WIDE R2, R23, 0x4, R2 ;  /* 0x0000000417027825 */ /* 0x004fc600078e0202 */
[----:B------:R-:W-:Y:S01]  /*0170*/  LOP3.LUT R4, R0, 0xfffffffc, RZ, 0xc0, !PT ;  /* 0xfffffffc00047812 */ /* 0x000fe200078ec0ff */
[----:B------:R-:W-:Y:S02]  /*0180*/  HFMA2.MMA R0, -RZ, RZ, 0, 0 ;  /* 0x00000000ff007435 */ /* 0x000fe400000001ff */
[----:B------:R-:W2:Y:S02]  /*0190*/  @!P0 LDG.E.EL R15, desc[UR4][R2.64] ;  /* 0x00000004020f8981 */ /* 0x000ea4000c2e1900 */
[----:B------:R-:W-:-:S04]  /*01a0*/  IMAD.IADD R23, R23, 0x1, -R4 ;  /* 0x0000000117177824 */ /* 0x000fc800078e0a04 */
[----:B----4-:R-:W-:Y:S02]  /*01b0*/  IMAD.WIDE R24, R23, 0x4, R24 ;  /* 0x0000000417187825 */ /* 0x010fe400078e0218 */
[----:B------:R5:W4:Y:S04]  /*01c0*/  @!P0 LDG.E.EL R0, desc[UR4][R2.64] ;  /* 0x0000000402008981 */ /* 0x000b28000c2e1900 */
[----:B------:R-:W2:Y:S04]  /*01d0*/  @!P0 LDG.E.EL R14, desc[UR4][R24.64] ;  /* 0x00000004180e8981 */ /* 0x000ea8000c2e1900 */
[----:B------:R1:W2:Y:S01]  /*01e0*/  @!P0 LDG.E.EL R16, desc[UR4][R24.64] ;  /* 0x0000000418108981 */ /* 0x0002a2000c2e1900 */
[----:B------:R-:W-:Y:S01]  /*01f0*/  CS2R R4, SRZ ;  /* 0x0000000000047805 */ /* 0x000fe2000001ff00 */
[----:B-----5:R-:W-:Y:S01]  /*0200*/  IMAD.WIDE R2, R21, 0x4, R18 ;  /* 0x0000000415027825 */ /* 0x020fe200078e0212 */
[----:B------:R-:W-:-:S03]  /*0210*/  CS2R R18, SRZ ;  /* 0x0000000000127805 */ /* 0x000fc6000001ff00 */
[C---:B0-----:R-:W-:Y:S01]  /*0220*/  IMAD.WIDE R10, R23.reuse, 0x4, R10 ;  /* 0x00000004170a7825 */ /* 0x041fe200078e020a */
[----:B------:R-:W-:Y:S01]  /*0230*/  MOV R20, RZ ;  /* 0x000000ff00147202 */ /* 0x000fe20000000f00 */
[----:B------:R-:W5:Y:S02]  /*0240*/  @!P0 LDG.E.64 R4, desc[UR4][R2.64] ;  /* 0x0000000402048981 */ /* 0x000f64000c1e1b00 */
[C---:B-1----:R-:W-:Y:S02]  /*0250*/  IMAD.WIDE R12, R23.reuse, 0x4, R12 ;  /* 0x00000004170c7825 */ /* 0x042fe400078e020c */
[----:B------:R-:W5:Y:S04]  /*0260*/  @!P0 LDG.E.EL R18, desc[UR4][R10.64] ;  /* 0x000000040a128981 */ /* 0x000f68000c2e1900 */
[----:B------:R0:W5:Y:S01]  /*0270*/  @!P0 LDG.E.EL R17, desc[UR4][R10.64] ;  /* 0x000000040a118981 */ /* 0x000162000c2e1900 */
[----:B---3--:R-:W-:Y:S01]  /*0280*/  IMAD.WIDE R8, R23, 0x4, R8 ;  /* 0x0000000417087825 */ /* 0x008fe200078e0208 */
[----:B------:R-:W-:-:S02]  /*0290*/  CS2R R24, SRZ ;  /* 0x0000000000187805 */ /* 0x000fc4000001ff00 */
[----:B------:R-:W3:Y:S01]  /*02a0*/  @!P0 LDG.E.EL R19, desc[UR4][R12.64] ;  /* 0x000000040c138981 */ /* 0x000ee2000c2e1900 */
[----:B------:R-:W-:Y:S01]  /*02b0*/  IMAD.WIDE R6, R23, 0x4, R6 ;  /* 0x0000000417067825 */ /* 0x000fe200078e0206 */
[----:B------:R-:W-:Y:S02]  /*02c0*/  CS2R R22, SRZ ;  /* 0x0000000000167805 */ /* 0x000fe4000001ff00 */
[----:B------:R1:W3:Y:S01]  /*02d0*/  @!P0 LDG.E.EL R20, desc[UR4][R12.64] ;  /* 0x000000040c148981 */ /* 0x0002e2000c2e1900 */
[----:B0-----:R-:W0:Y:S03]  /*02e0*/  LDC.64 R10, c[0x0][0x218] ;  /* 0x00008600ff0a7b82 */ /* 0x001e260000000a00 */
[----:B------:R-:W3:Y:S04]  /*02f0*/  @!P0 LDG.E.EL R25, desc[UR4][R8.64] ;  /* 0x0000000408198981 */ /* 0x000ee8000c2e1900 */
[----:B------:R-:W3:Y:S04]  /*0300*/  @!P0 LDG.E.EL R24, desc[UR4][R8.64] ;  /* 0x0000000408188981 */ /* 0x000ee8000c2e1900 */
[----:B------:R-:W3:Y:S04]  /*0310*/  @!P0 LDG.E.EL R23, desc[UR4][R6.64] ;  /* 0x0000000406178981 */ /* 0x000ee8000c2e1900 */
[----:B------:R0:W3:Y:S01]  /*0320*/  @!P0 LDG.E.EL R22, desc[UR4][R6.64] ;  /* 0x0000000406168981 */ /* 0x0000e2000c2e1900 */
[----:B-1----:R-:W-:Y:S01]  /*0330*/  CS2R R12, SRZ ;  /* 0x00000000000c7805 */ /* 0x002fe2000001ff00 */
[----:B0-----:R-:W-:-:S05]  /*0340*/  IMAD.WIDE R10, R21, 0x4, R10 ;  /* 0x00000004150a7825 */ /* 0x001fca00078e020a */
[----:B------:R-:W3:Y:S01]  /*0350*/  @!P0 LDG.E.64 R12, desc[UR4][R10.64] ;  /* 0x000000040a0c8981 */ /* 0x000ee2000c1e1b00 */
[----:B----4-:R-:W-:Y:S01]  /*0360*/  FSETP.GEU.AND P1, PT, R0, RZ, PT ;  /* 0x000000ff0000720b */ /* 0x010fe20003f2e000 */
[----:B--2---:R-:W-:-:S03]  /*0370*/  FADD R14, R14, 9.9999997473787516356e-06 ;  /* 0x3727c5ac0e0e7421 */ /* 0x004fc60000000000 */
[----:B------:R-:W-:Y:S02]  /*0380*/  FSEL R0, R0, RZ, P1 ;  /* 0x000000ff00007208 */ /* 0x000fe40000800000 */
[C---:B------:R-:W-:Y:S01]  /*0390*/  FSETP.GEU.AND P1, PT, R15.reuse, RZ, PT ;  /* 0x000000ff0f00720b */ /* 0x040fe20003f2e000 */
[----:B------:R-:W0:Y:S01]  /*03a0*/  MUFU.SQRT R14, R14 ;  /* 0x0000000e000e7308 */ /* 0x000e220000002000 */
[----:B------:R-:W-:Y:S02]  /*03b0*/  FADD R16, R16, 9.9999997473787516356e-06 ;  /* 0x3727c5ac10107421 */ /* 0x000fe40000000000 */
[----:B------:R-:W-:Y:S01]  /*03c0*/  FSEL R15, R15, RZ, P1 ;  /* 0x000000ff0f0f7208 */ /* 0x000fe20000800000 */
[----:B------:R-:W-:-:S04]  /*03d0*/  FADD R0, RZ, -R0 ;  /* 0x80000000ff007221 */ /* 0x000fc80000000000 */
[----:B------:R-:W1:Y:S01]  /*03e0*/  MUFU.SQRT R16, R16 ;  /* 0x0000001000107308 */ /* 0x000e620000002000 */
[----:B------:R-:W-:Y:S01]  /*03f0*/  FADD R15, RZ, -R15 ;  /* 0x8000000fff0f7221 */ /* 0x000fe20000000000 */
[----:B------:R-:W-:-:S03]  /*0400*/  FMUL R6, R0, 1.4426950216293334961 ;  /* 0x3fb8aa3b00067820 */ /* 0x000fc60000400000 */
[----:B------:R-:W-:Y:S01]  /*0410*/  FMUL R15, R15, 1.4426950216293334961 ;  /* 0x3fb8aa3b0f0f7820 */ /* 0x000fe20000400000 */
[C---:B0-----:R-:W-:Y:S02]  /*0420*/  FSETP.GT.AND P3, PT, R14.reuse, 8.50705917302346158658e+37, PT ;  /* 0x7e8000000e00780b */ /* 0x041fe40003f64000 */
[----:B------:R-:W-:Y:S02]  /*0430*/  FSETP.GEU.AND P6, PT, R14, 1.175494350822287508e-38, PT ;  /* 0x008000000e00780b */ /* 0x000fe40003fce000 */
[----:B------:R-:W-:Y:S02]  /*0440*/  FSETP.GEU.AND P5, PT, R6, -126, PT ;  /* 0xc2fc00000600780b */ /* 0x000fe40003fae000 */
[----:B------:R-:W-:Y:S02]  /*0450*/  FSETP.GEU.AND P4, PT, R15, -126, PT ;  /* 0xc2fc00000f00780b */ /* 0x000fe40003f8e000 */
[C---:B-1----:R-:W-:Y:S02]  /*0460*/  FSETP.GT.AND P2, PT, R16.reuse, 8.50705917302346158658e+37, PT ;  /* 0x7e8000001000780b */ /* 0x042fe40003f44000 */
[----:B------:R-:W-:-:S03]  /*0470*/  FSETP.GEU.AND P1, PT, R16, 1.175494350822287508e-38, PT ;  /* 0x008000001000780b */ /* 0x000fc60003f2e000 */
[----:B------:R-:W-:-:S04]  /*0480*/  @P3 FMUL R14, R14, 0.25 ;  /* 0x3e8000000e0e3820 */ /* 0x000fc80000400000 */
[----:B------:R-:W-:Y:S01]  /*0490*/  @!P6 FMUL R14, R14, 16777216 ;  /* 0x4b8000000e0ee820 */ /* 0x000fe20000400000 */
[----:B------:R-:W-:Y:S01]  /*04a0*/  @!P5 FMUL R6, R6, 0.5 ;  /* 0x3f0000000606d820 */ /* 0x000fe20000400000 */
[----:B------:R-:W-:Y:S01]  /*04b0*/  @!P4 FMUL R15, R15, 0.5 ;  /* 0x3f0000000f0fc820 */ /* 0x000fe20000400000 */
[----:B------:R-:W-:Y:S02]  /*04c0*/  IMAD.MOV.U32 R0, RZ, RZ, 0x3e800000 ;  /* 0x3e800000ff007424 */ /* 0x000fe400078e00ff */
[----:B------:R-:W-:Y:S01]  /*04d0*/  @P2 FMUL R16, R16, 0.25 ;  /* 0x3e80000010102820 */ /* 0x000fe20000400000 */
[----:B------:R-:W0:Y:S03]  /*04e0*/  MUFU.RCP R14, R14 ;  /* 0x0000000e000e7308 */ /* 0x000e260000001000 */
[----:B------:R-:W-:Y:S01]  /*04f0*/  @!P1 FMUL R16, R16, 16777216 ;  /* 0x4b80000010109820 */ /* 0x000fe20000400000 */
[----:B------:R-:W-:-:S04]  /*0500*/  FSEL R7, R0, 1, P3 ;  /* 0x3f80000000077808 */ /* 0x000fc80001800000 */
[----:B------:R-:W1:Y:S08]  /*0510*/  MUFU.EX2 R6, R6 ;  /* 0x0000000600067308 */ /* 0x000e700000000800 */
[----:B------:R-:W2:Y:S01]  /*0520*/  MUFU.EX2 R15, R15 ;  /* 0x0000000f000f7308 */ /* 0x000ea20000000800 */
[----:B------:R-:W-:-:S07]  /*0530*/  @!P6 FMUL R7, R7, 16777216 ;  /* 0x4b8000000707e820 */ /* 0x000fce0000400000 */
[----:B------:R-:W4:Y:S01]  /*0540*/  MUFU.RCP R16, R16 ;  /* 0x0000001000107308 */ /* 0x000f220000001000 */
[----:B0-----:R-:W-:Y:S01]  /*0550*/  FMUL R9, R14, R7 ;  /* 0x000000070e097220 */ /* 0x001fe20000400000 */
[----:B-1----:R-:W-:Y:S01]  /*0560*/  @!P5 FMUL R6, R6, R6 ;  /* 0x000000060606d220 */ /* 0x002fe20000400000 */
[----:B------:R-:W-:Y:S01]  /*0570*/  FSEL R7, R0, 1, P2 ;  /* 0x3f80000000077808 */ /* 0x000fe20001000000 */
[----:B--2---:R-:W-:Y:S02]  /*0580*/  @!P4 FMUL R15, R15, R15 ;  /* 0x0000000f0f0fc220 */ /* 0x004fe40000400000 */
[----:B------:R-:W-:Y:S01]  /*0590*/  FADD R6, R6, 1 ;  /* 0x3f80000006067421 */ /* 0x000fe20000000000 */
[----:B-----5:R-:W-:Y:S01]  /*05a0*/  FADD R5, R18, R5 ;  /* 0x0000000512057221 */ /* 0x020fe20000000000 */
[----:B------:R-:W-:Y:S01]  /*05b0*/  FADD R4, R17, R4 ;  /* 0x0000000411047221 */ /* 0x000fe20000000000 */
[----:B------:R-:W-:Y:S01]  /*05c0*/  @!P1 FMUL R7, R7, 16777216 ;  /* 0x4b80000007079820 */ /* 0x000fe20000400000 */
[----:B------:R-:W-:Y:S01]  /*05d0*/  FADD R15, R15, 1 ;  /* 0x3f8000000f0f7421 */ /* 0x000fe20000000000 */
[----:B------:R-:W-:Y:S01]  /*05e0*/  FSETP.GT.AND P2, PT, R6, 8.50705917302346158658e+37, PT ;  /* 0x7e8000000600780b */ /* 0x000fe20003f44000 */
[----:B---3--:R-:W-:Y:S01]  /*05f0*/  FADD R20, R5, -R20 ;  /* 0x8000001405147221 */ /* 0x008fe20000000000 */
[----:B----4-:R-:W-:Y:S01]  /*0600*/  FMUL R16, R16, R7 ;  /* 0x0000000710107220 */ /* 0x010fe20000400000 */
[----:B------:R-:W-:Y:S01]  /*0610*/  FADD R19, R4, -R19 ;  /* 0x8000001304137221 */ /* 0x000fe20000000000 */
[----:B------:R-:W-:Y:S01]  /*0620*/  FSETP.GT.AND P1, PT, R15, 8.50705917302346158658e+37, PT ;  /* 0x7e8000000f00780b */ /* 0x000fe20003f24000 */
[----:B------:R-:W-:-:S02]  /*0630*/  FMUL R20, R20, R9 ;  /* 0x0000000914147220 */ /* 0x000fc40000400000 */
[----:B------:R-:W-:Y:S02]  /*0640*/  FMUL R19, R19, R16 ;  /* 0x0000001013137220 */ /* 0x000fe40000400000 */
[----:B------:R-:W-:Y:S02]  /*0650*/  FFMA R20, R20, R24, R23 ;  /* 0x0000001814147223 */ /* 0x000fe40000000017 */
[----:B------:R-:W-:Y:S02]  /*0660*/  FFMA R19, R19, R25, R22 ;  /* 0x0000001913137223 */ /* 0x000fe40000000016 */
[----:B------:R-:W-:Y:S01]  /*0670*/  @P2 FMUL R6, R6, 0.25 ;  /* 0x3e80000006062820 */ /* 0x000fe20000400000 */
[C---:B------:R-:W-:Y:S02]  /*0680*/  FSETP.GTU.AND P4, PT, R20.reuse, RZ, PT ;  /* 0x000000ff1400720b */ /* 0x040fe40003f8c000 */
[----:B------:R-:W-:Y:S01]  /*0690*/  FSETP.GTU.AND P3, PT, R19, RZ, PT ;  /* 0x000000ff1300720b */ /* 0x000fe20003f6c000 */
[----:B------:R-:W-:Y:S01]  /*06a0*/  @P1 FMUL R15, R15, 0.25 ;  /* 0x3e8000000f0f1820 */ /* 0x000fe20000400000 */
[----:B------:R-:W-:-:S02]  /*06b0*/  FSEL R9, R20, RZ, P4 ;  /* 0x000000ff14097208 */ /* 0x000fc40002000000 */
[----:B------:R-:W-:Y:S01]  /*06c0*/  FSEL R8, R19, RZ, P3 ;  /* 0x000000ff13087208 */ /* 0x000fe20001800000 */
[----:B------:R-:W0:Y:S01]  /*06d0*/  MUFU.RCP R6, R6 ;  /* 0x0000000600067308 */ /* 0x000e220000001000 */
[----:B------:R-:W-:Y:S02]  /*06e0*/  FSETP.GEU.AND P4, PT, R9, 6, PT ;  /* 0x40c000000900780b */ /* 0x000fe40003f8e000 */
[----:B------:R-:W-:-:S05]  /*06f0*/  FSETP.GEU.AND P3, PT, R8, 6, PT ;  /* 0x40c000000800780b */ /* 0x000fca0003f6e000 */
[----:B------:R-:W1:Y:S01]  /*0700*/  MUFU.RCP R15, R15 ;  /* 0x0000000f000f7308 */ /* 0x000e620000001000 */
[C---:B------:R-:W-:Y:S02]  /*0710*/  FSEL R7, R0.reuse, 1, P2 ;  /* 0x3f80000000077808 */ /* 0x040fe40001000000 */
[----:B------:R-:W-:Y:S02]  /*0720*/  FSEL R0, R0, 1, P1 ;  /* 0x3f80000000007808 */ /* 0x000fe40000800000 */
[C---:B------:R-:W-:Y:S02]  /*0730*/  FSETP.NAN.AND P2, PT, R9.reuse, R9, PT ;  /* 0x000000090900720b */ /* 0x040fe40003f48000 */
[----:B------:R-:W-:Y:S01]  /*0740*/  FSETP.NAN.AND P1, PT, R8, R8, PT ;  /* 0x000000080800720b */ /* 0x000fe20003f28000 */
[----:B0-----:R-:W-:Y:S01]  /*0750*/  FMUL R6, R6, R7 ;  /* 0x0000000706067220 */ /* 0x001fe20000400000 */
[----:B------:R-:W-:Y:S02]  /*0760*/  @P4 FSEL R9, R9, 6, P2 ;  /* 0x40c0000009094808 */ /* 0x000fe40001000000 */
[----:B------:R-:W-:Y:S01]  /*0770*/  @P3 FSEL R8, R8, 6, P1 ;  /* 0x40c0000008083808 */ /* 0x000fe20000800000 */
[----:B------:R0:W-:Y:S01]  /*0780*/  @!P0 STG.E.64 desc[UR4][R2.64], R4 ;  /* 0x0000000402008986 */ /* 0x0001e2000c101b04 */
[----:B-1----:R-:W-:Y:S01]  /*0790*/  FMUL R7, R15, R0 ;  /* 0x000000000f077220 */ /* 0x002fe20000400000 */
[----:B------:R-:W-:-:S03]  /*07a0*/  FFMA R13, R6, R13, R9 ;  /* 0x0000000d060d7223 */ /* 0x000fc60000000009 */
[----:B------:R-:W-:Y:S01]  /*07b0*/  FFMA R12, R7, R12, R8 ;  /* 0x0000000c070c7223 */ /* 0x000fe20000000008 */
[----:B0-----:R-:W-:Y:S06]  /*07c0*/  @P0 EXIT ;  /* 0x000000000000094d */ /* 0x001fec0003800000 */
[----:B------:R-:W-:Y:S01]  /*07d0*/  STG.E.64 desc[UR4][R10.64], R12 ;  /* 0x0000000c0a007986 */ /* 0x000fe2000c101b04 */
[----:B------:R-:W-:Y:S05]  /*07e0*/  EXIT ;  /* 0x000000000000794d */ /* 0x000fea0003800000 */
.L_x_0:
[----:B------:R-:W-:-:S00]  /*07f0*/  BRA `(.L_x_0) ;  /* 0xfffffffc00fc7947 */ /* 0x000fc0000383ffff */
[----:B------:R-:W-:-:S00]  /*0800*/  NOP ;  /* 0x0000000000007918 */ /* 0x000fc00000000000 */
[----:B------:R-:W-:-:S00]  /*0810*/  NOP ;  /* 0x0000000000007918 */ /* 0x000fc00000000000 */
[----:B------:R-:W-:-:S00]  /*0820*/  NOP ;  /* 0x0000000000007918 */ /* 0x000fc00000000000 */
[----:B------:R-:W-:-:S00]  /*0830*/  NOP ;  /* 0x0000000000007918 */ /* 0x000fc00000000000 */
[----:B------:R-:W-:-:S00]  /*0840*/  NOP ;  /* 0x0000000000007918 */ /* 0x000fc00000000000 */
[----:B------:R-:W-:-:S00]  /*0850*/  NOP ;  /* 0x0000000000007918 */ /* 0x000fc00000000000 */
[----:B------:R-:W-:-:S00]  /*0860*/  NOP ;  /* 0x0000000000007918 */ /* 0x000fc00000000000 */
[----:B------:R-:W-:-:S00]  /*0870*/  NOP ;  /* 0x0000000000007918 */ /* 0x000fc00000000000 */
.L_x_1:


//--------------------- .nv.global.init           --------------------------
	.section	.nv.global.init,"aw",@progbits
.nv.global.init:
	.type		_$_str,@object
	.size		_$_str,(_$_str_$_2 - _$_str)
_$_str:
        /*0000*/ 	.byte	0x5f, 0x5f, 0x43, 0x55, 0x44, 0x41, 0x5f, 0x46, 0x54, 0x5a, 0x00
	.type		_$_str_$_2,@object
	.size		_$_str_$_2,(.L_1 - _$_str_$_2)
_$_str_$_2:
        /*000b*/ 	.byte	0x5f, 0x5f, 0x43, 0x55, 0x44, 0x41, 0x5f, 0x50, 0x52, 0x45, 0x43, 0x5f, 0x53, 0x51, 0x52, 0x54
        /*001b*/ 	.byte	0x00
.L_1:


//--------------------- .nv.constant0.triton_poi_fused__native_batch_norm_legit_no_training_add_convolution_hardtanh_mul_5 --------------------------
	.section	.nv.constant0.triton_poi_fused__native_batch_norm_legit_no_training_add_convolution_hardtanh_mul_5,"a",@progbits
	.sectionflags	@""
	.align	4
.nv.constant0.triton_poi_fused__native_batch_norm_legit_no_training_add_convolution_hardtanh_mul_5:
	.zero		596
